	.headerflags	@"EF_CUDA_TEXMODE_UNIFIED EF_CUDA_64BIT_ADDRESS EF_CUDA_ACCELERATORS EF_CUDA_SM90 EF_CUDA_VIRTUAL_SM(EF_CUDA_SM90)"
	.elftype	@"ET_EXEC"


//--------------------- .nv.info                  --------------------------
	.section	.nv.info,"",@"SHT_CUDA_INFO"
	.align	4


	//----- nvinfo : EIATTR_REGCOUNT
	.align		4
        /*0000*/ 	.byte	0x04, 0x2f
        /*0002*/ 	.short	(.L_2 - .L_1)
	.align		4
.L_1:
        /*0004*/ 	.word	index@(triton_per_fused__native_batch_norm_legit_convolution_mean_23)
        /*0008*/ 	.word	0x00000020


	//----- nvinfo : EIATTR_MIN_STACK_SIZE
	.align		4
.L_2:
        /*000c*/ 	.byte	0x04, 0x12
        /*000e*/ 	.short	(.L_4 - .L_3)
	.align		4
.L_3:
        /*0010*/ 	.word	index@(triton_per_fused__native_batch_norm_legit_convolution_mean_23)
        /*0014*/ 	.word	0x00000000


	//----- nvinfo : EIATTR_FRAME_SIZE
	.align		4
.L_4:
        /*0018*/ 	.byte	0x04, 0x11
        /*001a*/ 	.short	(.L_6 - .L_5)
	.align		4
.L_5:
        /*001c*/ 	.word	index@(triton_per_fused__native_batch_norm_legit_convolution_mean_23)
        /*0020*/ 	.word	0x00000000


	//----- nvinfo : EIATTR_MIN_STACK_SIZE
	.align		4
.L_6:
        /*0024*/ 	.byte	0x04, 0x12
        /*0026*/ 	.short	(.L_8 - .L_7)
	.align		4
.L_7:
        /*0028*/ 	.word	index@(triton_per_fused__native_batch_norm_legit_convolution_mean_23)
        /*002c*/ 	.word	0x00000000
.L_8:


//--------------------- .nv.info.triton_per_fused__native_batch_norm_legit_convolution_mean_23 --------------------------
	.section	.nv.info.triton_per_fused__native_batch_norm_legit_convolution_mean_23,"",@"SHT_CUDA_INFO"
	.sectionflags	@""
	.align	4


	//----- nvinfo : EIATTR_CUDA_API_VERSION
	.align		4
        /*0000*/ 	.byte	0x04, 0x37
        /*0002*/ 	.short	(.L_10 - .L_9)
.L_9:
        /*0004*/ 	.word	0x0000007c


	//----- nvinfo : EIATTR_KPARAM_INFO
	.align		4
.L_10:
        /*0008*/ 	.byte	0x04, 0x17
        /*000a*/ 	.short	(.L_12 - .L_11)
.L_11:
        /*000c*/ 	.word	0x00000000
        /*0010*/ 	.short	0x0006
        /*0012*/ 	.short	0x002c
        /*0014*/ 	.byte	0x00, 0xf0, 0x11, 0x00


	//----- nvinfo : EIATTR_KPARAM_INFO
	.align		4
.L_12:
        /*0018*/ 	.byte	0x04, 0x17
        /*001a*/ 	.short	(.L_14 - .L_13)
.L_13:
        /*001c*/ 	.word	0x00000000
        /*0020*/ 	.short	0x0005
        /*0022*/ 	.short	0x0028
        /*0024*/ 	.byte	0x00, 0xf0, 0x11, 0x00


	//----- nvinfo : EIATTR_KPARAM_INFO
	.align		4
.L_14:
        /*0028*/ 	.byte	0x04, 0x17
        /*002a*/ 	.short	(.L_16 - .L_15)
.L_15:
        /*002c*/ 	.word	0x00000000
        /*0030*/ 	.short	0x0004
        /*0032*/ 	.short	0x0020
        /*0034*/ 	.byte	0x00, 0xf4, 0x21, 0x00


	//----- nvinfo : EIATTR_KPARAM_INFO
	.align		4
.L_16:
        /*0038*/ 	.byte	0x04, 0x17
        /*003a*/ 	.short	(.L_18 - .L_17)
.L_17:
        /*003c*/ 	.word	0x00000000
        /*0040*/ 	.short	0x0003
        /*0042*/ 	.short	0x0018
        /*0044*/ 	.byte	0x00, 0xf4, 0x21, 0x00


	//----- nvinfo : EIATTR_KPARAM_INFO
	.align		4
.L_18:
        /*0048*/ 	.byte	0x04, 0x17
        /*004a*/ 	.short	(.L_20 - .L_19)
.L_19:
        /*004c*/ 	.word	0x00000000
        /*0050*/ 	.short	0x0002
        /*0052*/ 	.short	0x0010
        /*0054*/ 	.byte	0x00, 0xf4, 0x21, 0x00


	//----- nvinfo : EIATTR_KPARAM_INFO
	.align		4
.L_20:
        /*0058*/ 	.byte	0x04, 0x17
        /*005a*/ 	.short	(.L_22 - .L_21)
.L_21:
        /*005c*/ 	.word	0x00000000
        /*0060*/ 	.short	0x0001
        /*0062*/ 	.short	0x0008
        /*0064*/ 	.byte	0x00, 0xf4, 0x21, 0x00


	//----- nvinfo : EIATTR_KPARAM_INFO
	.align		4
.L_22:
        /*0068*/ 	.byte	0x04, 0x17
        /*006a*/ 	.short	(.L_24 - .L_23)
.L_23:
        /*006c*/ 	.word	0x00000000
        /*0070*/ 	.short	0x0000
        /*0072*/ 	.short	0x0000
        /*0074*/ 	.byte	0x00, 0xf4, 0x21, 0x00


	//----- nvinfo : EIATTR_SPARSE_MMA_MASK
	.align		4
.L_24:
        /*0078*/ 	.byte	0x03, 0x50
        /*007a*/ 	.short	0x0000


	//----- nvinfo : EIATTR_MAXREG_COUNT
	.align		4
        /*007c*/ 	.byte	0x03, 0x1b
        /*007e*/ 	.short	0x00ff


	//----- nvinfo : EIATTR_COOP_GROUP_MASK_REGIDS
	.align		4
        /*0080*/ 	.byte	0x04, 0x29
        /*0082*/ 	.short	(.L_26 - .L_25)


	//   ....[0]....
.L_25:
        /*0084*/ 	.word	0xffffffff


	//   ....[1]....
        /*0088*/ 	.word	0xffffffff


	//   ....[2]....
        /*008c*/ 	.word	0xffffffff


	//   ....[3]....
        /*0090*/ 	.word	0xffffffff


	//   ....[4]....
        /*0094*/ 	.word	0xffffffff


	//   ....[5]....
        /*0098*/ 	.word	0xffffffff


	//   ....[6]....
        /*009c*/ 	.word	0xffffffff


	//   ....[7]....
        /*00a0*/ 	.word	0xffffffff


	//   ....[8]....
        /*00a4*/ 	.word	0xffffffff


	//   ....[9]....
        /*00a8*/ 	.word	0xffffffff


	//   ....[10]....
        /*00ac*/ 	.word	0xffffffff


	//   ....[11]....
        /*00b0*/ 	.word	0xffffffff


	//   ....[12]....
        /*00b4*/ 	.word	0xffffffff


	//   ....[13]....
        /*00b8*/ 	.word	0xffffffff


	//   ....[14]....
        /*00bc*/ 	.word	0xffffffff


	//   ....[15]....
        /*00c0*/ 	.word	0xffffffff


	//   ....[16]....
        /*00c4*/ 	.word	0xffffffff


	//   ....[17]....
        /*00c8*/ 	.word	0xffffffff


	//   ....[18]....
        /*00cc*/ 	.word	0xffffffff


	//   ....[19]....
        /*00d0*/ 	.word	0xffffffff


	//   ....[20]....
        /*00d4*/ 	.word	0xffffffff


	//   ....[21]....
        /*00d8*/ 	.word	0xffffffff


	//   ....[22]....
        /*00dc*/ 	.word	0xffffffff


	//   ....[23]....
        /*00e0*/ 	.word	0xffffffff


	//----- nvinfo : EIATTR_COOP_GROUP_INSTR_OFFSETS
	.align		4
.L_26:
        /*00e4*/ 	.byte	0x04, 0x28
        /*00e6*/ 	.short	(.L_28 - .L_27)


	//   ....[0]....
.L_27:
        /*00e8*/ 	.word	0x00000390


	//   ....[1]....
        /*00ec*/ 	.word	0x000003f0


	//   ....[2]....
        /*00f0*/ 	.word	0x00000410


	//   ....[3]....
        /*00f4*/ 	.word	0x00000440


	//   ....[4]....
        /*00f8*/ 	.word	0x00000550


	//   ....[5]....
        /*00fc*/ 	.word	0x00000580


	//   ....[6]....
        /*0100*/ 	.word	0x00000590


	//   ....[7]....
        /*0104*/ 	.word	0x000005d0


	//   ....[8]....
        /*0108*/ 	.word	0x000005e0


	//   ....[9]....
        /*010c*/ 	.word	0x00000610


	//   ....[10]....
        /*0110*/ 	.word	0x00000620


	//   ....[11]....
        /*0114*/ 	.word	0x00000650


	//   ....[12]....
        /*0118*/ 	.word	0x00000770


	//   ....[13]....
        /*011c*/ 	.word	0x00000790


	//   ....[14]....
        /*0120*/ 	.word	0x000007b0


	//   ....[15]....
        /*0124*/ 	.word	0x000007d0


	//   ....[16]....
        /*0128*/ 	.word	0x00000830


	//   ....[17]....
        /*012c*/ 	.word	0x000008a0


	//   ....[18]....
        /*0130*/ 	.word	0x000008f0


	//   ....[19]....
        /*0134*/ 	.word	0x00000900


	//   ....[20]....
        /*0138*/ 	.word	0x00000940


	//   ....[21]....
        /*013c*/ 	.word	0x00000950


	//   ....[22]....
        /*0140*/ 	.word	0x000009a0


	//   ....[23]....
        /*0144*/ 	.word	0x000009b0


	//----- nvinfo : EIATTR_EXIT_INSTR_OFFSETS
	.align		4
.L_28:
        /*0148*/ 	.byte	0x04, 0x1c
        /*014a*/ 	.short	(.L_30 - .L_29)


	//   ....[0]....
.L_29:
        /*014c*/ 	.word	0x00000b60


	//   ....[1]....
        /*0150*/ 	.word	0x00000b90


	//----- nvinfo : EIATTR_REQNTID
	.align		4
.L_30:
        /*0154*/ 	.byte	0x04, 0x10
        /*0156*/ 	.short	(.L_32 - .L_31)
.L_31:
        /*0158*/ 	.word	0x00000100
        /*015c*/ 	.word	0x00000001
        /*0160*/ 	.word	0x00000001


	//----- nvinfo : EIATTR_CBANK_PARAM_SIZE
	.align		4
.L_32:
        /*0164*/ 	.byte	0x03, 0x19
        /*0166*/ 	.short	0x0030


	//----- nvinfo : EIATTR_PARAM_CBANK
	.align		4
        /*0168*/ 	.byte	0x04, 0x0a
        /*016a*/ 	.short	(.L_34 - .L_33)
	.align		4
.L_33:
        /*016c*/ 	.word	index@(.nv.constant0.triton_per_fused__native_batch_norm_legit_convolution_mean_23)
        /*0170*/ 	.short	0x0210
        /*0172*/ 	.short	0x0030


	//----- nvinfo : EIATTR_SW_WAR
	.align		4
.L_34:
        /*0174*/ 	.byte	0x04, 0x36
        /*0176*/ 	.short	(.L_36 - .L_35)
.L_35:
        /*0178*/ 	.word	0x00000008
.L_36:


//--------------------- .nv.callgraph             --------------------------
	.section	.nv.callgraph,"",@"SHT_CUDA_CALLGRAPH"
	.align	4
	.sectionentsize	8
	.align		4
        /*0000*/ 	.word	0x00000000
	.align		4
        /*0004*/ 	.word	0xffffffff
	.align		4
        /*0008*/ 	.word	0x00000000
	.align		4
        /*000c*/ 	.word	0xfffffffe
	.align		4
        /*0010*/ 	.word	0x00000000
	.align		4
        /*0014*/ 	.word	0xfffffffd
	.align		4
        /*0018*/ 	.word	0x00000000
	.align		4
        /*001c*/ 	.word	0xfffffffc


//--------------------- .nv.constant4             --------------------------
	.section	.nv.constant4,"a",@progbits
	.align	8
	.align		8
.nv.constant4:
        /*0000*/ 	.dword	_$_str


//--------------------- .text.triton_per_fused__native_batch_norm_legit_convolution_mean_23 --------------------------
	.section	.text.triton_per_fused__native_batch_norm_legit_convolution_mean_23,"ax",@progbits
	.sectionflags	@"SHF_BARRIERS=1"
	.align	128
        .global         triton_per_fused__native_batch_norm_legit_convolution_mean_23
        .type           triton_per_fused__native_batch_norm_legit_convolution_mean_23,@function
        .size           triton_per_fused__native_batch_norm_legit_convolution_mean_23,(.L_x_1 - triton_per_fused__native_batch_norm_legit_convolution_mean_23)
        .other          triton_per_fused__native_batch_norm_legit_convolution_mean_23,@"STO_CUDA_ENTRY STV_DEFAULT"
triton_per_fused__native_batch_norm_legit_convolution_mean_23:
.text.triton_per_fused__native_batch_norm_legit_convolution_mean_23:
[----:B------:R-:W0:Y:S02]  /*0000*/  LDC R1, c[0x0][0x28] ;  /* 0x00000a00ff017b82 */ /* 0x000e240000000800 */
[----:B------:R-:W1:Y:S01]  /*0010*/  S2R R0, SR_TID.X ;  /* 0x0000000000007919 */ /* 0x000e620000002100 */
[----:B------:R-:W2:Y:S01]  /*0020*/  LDC.64 R2, c[0x0][0x210] ;  /* 0x00008400ff027b82 */ /* 0x000ea20000000a00 */
[----:B------:R-:W-:Y:S02]  /*0030*/  CS2R R8, SRZ ;  /* 0x0000000000087805 */ /* 0x000fe4000001ff00 */
[----:B------:R-:W-:Y:S01]  /*0040*/  CS2R R10, SRZ ;  /* 0x00000000000a7805 */ /* 0x000fe2000001ff00 */
[----:B------:R-:W3:Y:S01]  /*0050*/  S2R R4, SR_CTAID.X ;  /* 0x0000000000047919 */ /* 0x000ee20000002500 */
[----:B------:R-:W-:Y:S01]  /*0060*/  HFMA2.MMA R18, -RZ, RZ, 0, 0 ;  /* 0x00000000ff127435 */ /* 0x000fe200000001ff */
[----:B------:R-:W-:Y:S02]  /*0070*/  ULDC.64 UR6, c[0x0][0x208] ;  /* 0x0000820000067ab9 */ /* 0x000fe40000000a00 */
[----:B------:R-:W4:Y:S01]  /*0080*/  LDC.64 R16, c[0x0][0x228] ;  /* 0x00008a00ff107b82 */ /* 0x000f220000000a00 */
[----:B-1----:R-:W-:-:S02]  /*0090*/  SHF.R.U32.HI R14, RZ, 0x4, R0 ;  /* 0x00000004ff0e7819 */ /* 0x002fc40000011600 */
[----:B------:R-:W-:Y:S02]  /*00a0*/  SHF.L.U32 R5, R0, 0x2, RZ ;  /* 0x0000000200057819 */ /* 0x000fe400000006ff */
[----:B---3--:R-:W-:Y:S02]  /*00b0*/  SHF.L.U32 R15, R4, 0x5, RZ ;  /* 0x00000005040f7819 */ /* 0x008fe400000006ff */
[----:B------:R-:W-:Y:S02]  /*00c0*/  SGXT.U32 R14, R14, 0x4 ;  /* 0x000000040e0e781a */ /* 0x000fe40000000000 */
[----:B------:R-:W-:Y:S02]  /*00d0*/  SHF.R.S32.HI R7, RZ, 0x1a, R4 ;  /* 0x0000001aff077819 */ /* 0x000fe40000011404 */
[----:B------:R-:W-:Y:S02]  /*00e0*/  LOP3.LUT R4, R15, R14, RZ, 0xfc, !PT ;  /* 0x0000000e0f047212 */ /* 0x000fe400078efcff */
[----:B------:R-:W-:-:S02]  /*00f0*/  SGXT R7, R7, 0x1 ;  /* 0x000000010707781a */ /* 0x000fc40000000200 */
[----:B------:R-:W-:Y:S02]  /*0100*/  LOP3.LUT R5, R5, 0x3c, RZ, 0xc0, !PT ;  /* 0x0000003c05057812 */ /* 0x000fe400078ec0ff */
[C---:B------:R-:W-:Y:S02]  /*0110*/  ISETP.GE.AND P1, PT, R4.reuse, 0x800, PT ;  /* 0x000008000400780c */ /* 0x040fe40003f26270 */
[----:B------:R-:W-:Y:S02]  /*0120*/  LEA.HI R6, R7, R4, RZ, 0x9 ;  /* 0x0000000407067211 */ /* 0x000fe400078f48ff */
[----:B------:R-:W-:Y:S02]  /*0130*/  LEA R13, R4, R5, 0x6 ;  /* 0x00000005040d7211 */ /* 0x000fe400078e30ff */
[----:B------:R-:W-:-:S03]  /*0140*/  LOP3.LUT R19, R6, 0xfffffe00, RZ, 0xc0, !PT ;  /* 0xfffffe0006137812 */ /* 0x000fc600078ec0ff */
[----:B--2---:R-:W-:Y:S01]  /*0150*/  IMAD.WIDE R12, R13, 0x4, R2 ;  /* 0x000000040d0c7825 */ /* 0x004fe200078e0202 */
[----:B------:R-:W-:-:S04]  /*0160*/  IADD3 R19, R4, -R19, RZ ;  /* 0x8000001304137210 */ /* 0x000fc80007ffe0ff */
[----:B------:R-:W2:Y:S01]  /*0170*/  @!P1 LDG.E.128 R8, desc[UR6][R12.64] ;  /* 0x000000060c089981 */ /* 0x000ea2000c1e1d00 */
[----:B----4-:R-:W-:-:S05]  /*0180*/  IMAD.WIDE R20, R19, 0x4, R16 ;  /* 0x0000000413147825 */ /* 0x010fca00078e0210 */
[----:B------:R1:W3:Y:S01]  /*0190*/  @!P1 LDG.E.EL R18, desc[UR6][R20.64] ;  /* 0x0000000614129981 */ /* 0x0002e2000c2e1900 */
[----:B------:R-:W-:-:S04]  /*01a0*/  LOP3.LUT R4, R15, 0x10, R14, 0xfe, !PT ;  /* 0x000000100f047812 */ /* 0x000fc800078efe0e */
[----:B------:R-:W-:Y:S02]  /*01b0*/  LEA.HI R7, R7, R4, RZ, 0x9 ;  /* 0x0000000407077211 */ /* 0x000fe400078f48ff */
[C---:B------:R-:W-:Y:S02]  /*01c0*/  ISETP.GE.AND P2, PT, R4.reuse, 0x800, PT ;  /* 0x000008000400780c */ /* 0x040fe40003f46270 */
[----:B------:R-:W-:Y:S02]  /*01d0*/  LEA R5, R4, R5, 0x6 ;  /* 0x0000000504057211 */ /* 0x000fe400078e30ff */
[----:B------:R-:W-:-:S03]  /*01e0*/  LOP3.LUT R7, R7, 0xfffffe00, RZ, 0xc0, !PT ;  /* 0xfffffe0007077812 */ /* 0x000fc600078ec0ff */
[----:B------:R-:W-:Y:S01]  /*01f0*/  IMAD.WIDE R2, R5, 0x4, R2 ;  /* 0x0000000405027825 */ /* 0x000fe200078e0202 */
[----:B------:R-:W-:Y:S02]  /*0200*/  IADD3 R19, R4, -R7, RZ ;  /* 0x8000000704137210 */ /* 0x000fe40007ffe0ff */
[----:B------:R-:W-:Y:S02]  /*0210*/  CS2R R4, SRZ ;  /* 0x0000000000047805 */ /* 0x000fe4000001ff00 */
[----:B------:R-:W-:Y:S01]  /*0220*/  CS2R R6, SRZ ;  /* 0x0000000000067805 */ /* 0x000fe2000001ff00 */
[----:B-1----:R-:W-:Y:S01]  /*0230*/  IMAD.WIDE R20, R19, 0x4, R16 ;  /* 0x0000000413147825 */ /* 0x002fe200078e0210 */
[----:B------:R-:W-:-:S04]  /*0240*/  MOV R16, RZ ;  /* 0x000000ff00107202 */ /* 0x000fc80000000f00 */
[----:B------:R-:W4:Y:S04]  /*0250*/  @!P2 LDG.E.128 R4, desc[UR6][R2.64] ;  /* 0x000000060204a981 */ /* 0x000f28000c1e1d00 */
[----:B------:R-:W5:Y:S01]  /*0260*/  @!P2 LDG.E.EL R16, desc[UR6][R20.64] ;  /* 0x000000061410a981 */ /* 0x000f62000c2e1900 */
[----:B------:R-:W1:Y:S01]  /*0270*/  S2UR UR5, SR_CgaCtaId ;  /* 0x00000000000579c3 */ /* 0x000e620000008800 */
[----:B------:R-:W-:Y:S01]  /*0280*/  UMOV UR4, 0x400 ;  /* 0x0000040000047882 */ /* 0x000fe20000000000 */
[----:B------:R-:W-:Y:S02]  /*0290*/  LOP3.LUT P0, RZ, R0, 0xe0, RZ, 0xc0, !PT ;  /* 0x000000e000ff7812 */ /* 0x000fe4000780c0ff */
[----:B------:R-:W-:-:S04]  /*02a0*/  LOP3.LUT R15, R15, 0x1f, R0, 0xf8, !PT ;  /* 0x0000001f0f0f7812 */ /* 0x000fc800078ef800 */
[----:B------:R-:W-:Y:S01]  /*02b0*/  ISETP.LT.AND P0, PT, R15, 0x800, !P0 ;  /* 0x000008000f00780c */ /* 0x000fe20004701270 */
[----:B-1----:R-:W-:Y:S01]  /*02c0*/  UPRMT UR4, UR5, 0x654, UR4 ;  /* 0x0000065405047896 */ /* 0x002fe20008000004 */
[----:B--2---:R-:W-:Y:S02]  /*02d0*/  SEL R17, R8, RZ, !P1 ;  /* 0x000000ff08117207 */ /* 0x004fe40004800000 */
[----:B------:R-:W-:Y:S02]  /*02e0*/  SEL R9, R9, RZ, !P1 ;  /* 0x000000ff09097207 */ /* 0x000fe40004800000 */
[----:B------:R-:W-:Y:S01]  /*02f0*/  SEL R19, R10, RZ, !P1 ;  /* 0x000000ff0a137207 */ /* 0x000fe20004800000 */
[--C-:B---3--:R-:W-:Y:S02]  /*0300*/  FADD R8, R17, R18.reuse ;  /* 0x0000001211087221 */ /* 0x108fe40000000000 */
[--C-:B------:R-:W-:Y:S01]  /*0310*/  FADD R9, R9, R18.reuse ;  /* 0x0000001209097221 */ /* 0x100fe20000000000 */
[----:B------:R-:W-:Y:S01]  /*0320*/  SEL R11, R11, RZ, !P1 ;  /* 0x000000ff0b0b7207 */ /* 0x000fe20004800000 */
[----:B------:R-:W-:-:S02]  /*0330*/  FADD R10, R19, R18 ;  /* 0x00000012130a7221 */ /* 0x000fc40000000000 */
[----:B------:R-:W-:Y:S02]  /*0340*/  FADD R17, R8, R9 ;  /* 0x0000000908117221 */ /* 0x000fe40000000000 */
[----:B------:R-:W-:Y:S02]  /*0350*/  FADD R11, R11, R18 ;  /* 0x000000120b0b7221 */ /* 0x000fe40000000000 */
[----:B------:R-:W-:-:S04]  /*0360*/  FADD R18, R10, R17 ;  /* 0x000000110a127221 */ /* 0x000fc80000000000 */
[----:B------:R-:W-:-:S05]  /*0370*/  FADD R18, R11, R18 ;  /* 0x000000120b127221 */ /* 0x000fca0000000000 */
[----:B------:R-:W-:-:S05]  /*0380*/  FSEL R17, R18, RZ, !P1 ;  /* 0x000000ff12117208 */ /* 0x000fca0004800000 */
[----:B------:R-:W1:Y:S01]  /*0390*/  SHFL.BFLY PT, R18, R17, 0x8, 0x1f ;  /* 0x0d001f0011127f89 */ /* 0x000e6200000e0000 */
[----:B----4-:R-:W-:Y:S02]  /*03a0*/  SEL R5, R5, RZ, !P2 ;  /* 0x000000ff05057207 */ /* 0x010fe40005000000 */
[----:B------:R-:W-:-:S03]  /*03b0*/  SEL R7, R7, RZ, !P2 ;  /* 0x000000ff07077207 */ /* 0x000fc60005000000 */
[--C-:B-----5:R-:W-:Y:S02]  /*03c0*/  FADD R5, R5, R16.reuse ;  /* 0x0000001005057221 */ /* 0x120fe40000000000 */
[----:B------:R-:W-:Y:S01]  /*03d0*/  FADD R7, R7, R16 ;  /* 0x0000001007077221 */ /* 0x000fe20000000000 */
[----:B-1----:R-:W-:-:S05]  /*03e0*/  FADD R21, R17, R18 ;  /* 0x0000001211157221 */ /* 0x002fca0000000000 */
[----:B------:R-:W1:Y:S02]  /*03f0*/  SHFL.BFLY PT, R18, R21, 0x4, 0x1f ;  /* 0x0c801f0015127f89 */ /* 0x000e6400000e0000 */
[----:B-1----:R-:W-:-:S05]  /*0400*/  FADD R23, R21, R18 ;  /* 0x0000001215177221 */ /* 0x002fca0000000000 */
[----:B------:R-:W1:Y:S02]  /*0410*/  SHFL.BFLY PT, R18, R23, 0x2, 0x1f ;  /* 0x0c401f0017127f89 */ /* 0x000e6400000e0000 */
[----:B-1----:R-:W-:Y:S01]  /*0420*/  FADD R24, R23, R18 ;  /* 0x0000001217187221 */ /* 0x002fe20000000000 */
[----:B------:R-:W-:-:S04]  /*0430*/  SEL R23, R4, RZ, !P2 ;  /* 0x000000ff04177207 */ /* 0x000fc80005000000 */
[----:B------:R-:W1:Y:S01]  /*0440*/  SHFL.BFLY PT, R19, R24, 0x1, 0x1f ;  /* 0x0c201f0018137f89 */ /* 0x000e6200000e0000 */
[----:B------:R-:W-:-:S04]  /*0450*/  FADD R4, R23, R16 ;  /* 0x0000001017047221 */ /* 0x000fc80000000000 */
[----:B------:R-:W-:Y:S01]  /*0460*/  FADD R23, R4, R5 ;  /* 0x0000000504177221 */ /* 0x000fe20000000000 */
[----:B-1----:R-:W-:-:S04]  /*0470*/  FADD R18, R24, R19 ;  /* 0x0000001318127221 */ /* 0x002fc80000000000 */
[C---:B------:R-:W-:Y:S01]  /*0480*/  FFMA R22, R18.reuse, -0.015625, R9 ;  /* 0xbc80000012167823 */ /* 0x040fe20000000009 */
[C---:B------:R-:W-:Y:S01]  /*0490*/  FFMA R20, R18.reuse, -0.015625, R8 ;  /* 0xbc80000012147823 */ /* 0x040fe20000000008 */
[C---:B------:R-:W-:Y:S01]  /*04a0*/  FFMA R19, R18.reuse, -0.015625, R10 ;  /* 0xbc80000012137823 */ /* 0x040fe2000000000a */
[----:B------:R-:W-:Y:S01]  /*04b0*/  FFMA R17, R18, -0.015625, R11 ;  /* 0xbc80000012117823 */ /* 0x000fe2000000000b */
[----:B------:R-:W-:-:S04]  /*04c0*/  FMUL R25, R22, R22 ;  /* 0x0000001616197220 */ /* 0x000fc80000400000 */
[----:B------:R-:W-:Y:S01]  /*04d0*/  FFMA R26, R20, R20, R25 ;  /* 0x00000014141a7223 */ /* 0x000fe20000000019 */
[----:B------:R-:W-:-:S03]  /*04e0*/  SEL R25, R6, RZ, !P2 ;  /* 0x000000ff06197207 */ /* 0x000fc60005000000 */
[----:B------:R-:W-:Y:S02]  /*04f0*/  FFMA R26, R19, R19, R26 ;  /* 0x00000013131a7223 */ /* 0x000fe4000000001a */
[----:B------:R-:W-:Y:S02]  /*0500*/  FADD R6, R25, R16 ;  /* 0x0000001019067221 */ /* 0x000fe40000000000 */
[----:B------:R-:W-:Y:S02]  /*0510*/  FFMA R21, R17, R17, R26 ;  /* 0x0000001111157223 */ /* 0x000fe4000000001a */
[----:B------:R-:W-:-:S03]  /*0520*/  FADD R16, R6, R23 ;  /* 0x0000001706107221 */ /* 0x000fc60000000000 */
[----:B------:R-:W-:Y:S01]  /*0530*/  FSEL R21, R21, RZ, !P1 ;  /* 0x000000ff15157208 */ /* 0x000fe20004800000 */
[----:B------:R-:W-:-:S04]  /*0540*/  FADD R16, R7, R16 ;  /* 0x0000001007107221 */ /* 0x000fc80000000000 */
[----:B------:R-:W1:Y:S01]  /*0550*/  SHFL.BFLY PT, R24, R21, 0x8, 0x1f ;  /* 0x0d001f0015187f89 */ /* 0x000e6200000e0000 */
[----:B------:R-:W-:Y:S01]  /*0560*/  FSEL R16, R16, RZ, !P2 ;  /* 0x000000ff10107208 */ /* 0x000fe20005000000 */
[----:B-1----:R-:W-:-:S04]  /*0570*/  FADD R26, R21, R24 ;  /* 0x00000018151a7221 */ /* 0x002fc80000000000 */
[----:B------:R-:W1:Y:S04]  /*0580*/  SHFL.BFLY PT, R21, R16, 0x8, 0x1f ;  /* 0x0d001f0010157f89 */ /* 0x000e6800000e0000 */
[----:B------:R-:W2:Y:S01]  /*0590*/  SHFL.BFLY PT, R25, R26, 0x4, 0x1f ;  /* 0x0c801f001a197f89 */ /* 0x000ea200000e0000 */
[----:B-1----:R-:W-:Y:S01]  /*05a0*/  FADD R23, R16, R21 ;  /* 0x0000001510177221 */ /* 0x002fe20000000000 */
[----:B------:R-:W-:Y:S01]  /*05b0*/  HFMA2.MMA R16, -RZ, RZ, 1.125, 0 ;  /* 0x3c800000ff107435 */ /* 0x000fe200000001ff */
[----:B--2---:R-:W-:-:S03]  /*05c0*/  FADD R27, R26, R25 ;  /* 0x000000191a1b7221 */ /* 0x004fc60000000000 */
[----:B------:R-:W1:Y:S04]  /*05d0*/  SHFL.BFLY PT, R24, R23, 0x4, 0x1f ;  /* 0x0c801f0017187f89 */ /* 0x000e6800000e0000 */
[----:B------:R-:W2:Y:S01]  /*05e0*/  SHFL.BFLY PT, R28, R27, 0x2, 0x1f ;  /* 0x0c401f001b1c7f89 */ /* 0x000ea200000e0000 */
[----:B-1----:R-:W-:Y:S01]  /*05f0*/  FADD R24, R23, R24 ;  /* 0x0000001817187221 */ /* 0x002fe20000000000 */
[----:B--2---:R-:W-:-:S04]  /*0600*/  FADD R28, R27, R28 ;  /* 0x0000001c1b1c7221 */ /* 0x004fc80000000000 */
[----:B------:R-:W1:Y:S04]  /*0610*/  SHFL.BFLY PT, R21, R24, 0x2, 0x1f ;  /* 0x0c401f0018157f89 */ /* 0x000e6800000e0000 */
[----:B------:R-:W2:Y:S01]  /*0620*/  SHFL.BFLY PT, R29, R28, 0x1, 0x1f ;  /* 0x0c201f001c1d7f89 */ /* 0x000ea200000e0000 */
[----:B-1----:R-:W-:Y:S01]  /*0630*/  FADD R25, R24, R21 ;  /* 0x0000001518197221 */ /* 0x002fe20000000000 */
[----:B--2---:R-:W-:-:S04]  /*0640*/  FADD R21, R28, R29 ;  /* 0x0000001d1c157221 */ /* 0x004fc80000000000 */
[----:B------:R-:W1:Y:S01]  /*0650*/  SHFL.BFLY PT, R26, R25, 0x1, 0x1f ;  /* 0x0c201f00191a7f89 */ /* 0x000e6200000e0000 */
[----:B------:R-:W-:-:S04]  /*0660*/  FFMA R29, R21, R16, 9.9999997473787516356e-06 ;  /* 0x3727c5ac151d7423 */ /* 0x000fc80000000010 */
[----:B------:R-:W2:Y:S02]  /*0670*/  MUFU.RSQ R23, R29 ;  /* 0x0000001d00177308 */ /* 0x000ea40000001400 */
[----:B--2---:R-:W-:Y:S01]  /*0680*/  FMUL R27, R22, R23 ;  /* 0x00000017161b7220 */ /* 0x004fe20000400000 */
[----:B-1----:R-:W-:-:S03]  /*0690*/  FADD R22, R25, R26 ;  /* 0x0000001a19167221 */ /* 0x002fc60000000000 */
[-C--:B------:R-:W-:Y:S01]  /*06a0*/  FFMA R26, R20, R23.reuse, R27 ;  /* 0x00000017141a7223 */ /* 0x080fe2000000001b */
[C---:B------:R-:W-:Y:S01]  /*06b0*/  FFMA R20, R22.reuse, -0.015625, R5 ;  /* 0xbc80000016147823 */ /* 0x040fe20000000005 */
[C---:B------:R-:W-:Y:S02]  /*06c0*/  FFMA R25, R22.reuse, -0.015625, R7 ;  /* 0xbc80000016197823 */ /* 0x040fe40000000007 */
[-C--:B------:R-:W-:Y:S01]  /*06d0*/  FFMA R24, R19, R23.reuse, R26 ;  /* 0x0000001713187223 */ /* 0x080fe2000000001a */
[----:B------:R-:W-:Y:S01]  /*06e0*/  FFMA R19, R22, -0.015625, R4 ;  /* 0xbc80000016137823 */ /* 0x000fe20000000004 */
[----:B------:R-:W-:Y:S02]  /*06f0*/  FMUL R26, R20, R20 ;  /* 0x00000014141a7220 */ /* 0x000fe40000400000 */
[----:B------:R-:W-:Y:S01]  /*0700*/  FFMA R23, R17, R23, R24 ;  /* 0x0000001711177223 */ /* 0x000fe20000000018 */
[----:B------:R-:W-:Y:S01]  /*0710*/  FFMA R24, R22, -0.015625, R6 ;  /* 0xbc80000016187823 */ /* 0x000fe20000000006 */
[----:B------:R-:W-:-:S03]  /*0720*/  FFMA R17, R19, R19, R26 ;  /* 0x0000001313117223 */ /* 0x000fc6000000001a */
[----:B------:R-:W-:Y:S01]  /*0730*/  FSEL R23, R23, RZ, !P1 ;  /* 0x000000ff17177208 */ /* 0x000fe20004800000 */
[----:B------:R-:W-:-:S04]  /*0740*/  FFMA R26, R24, R24, R17 ;  /* 0x00000018181a7223 */ /* 0x000fc80000000011 */
[----:B------:R-:W-:-:S05]  /*0750*/  FFMA R26, R25, R25, R26 ;  /* 0x00000019191a7223 */ /* 0x000fca000000001a */
[----:B------:R-:W-:-:S05]  /*0760*/  FSEL R26, R26, RZ, !P2 ;  /* 0x000000ff1a1a7208 */ /* 0x000fca0005000000 */
[----:B------:R-:W1:Y:S02]  /*0770*/  SHFL.BFLY PT, R17, R26, 0x8, 0x1f ;  /* 0x0d001f001a117f89 */ /* 0x000e6400000e0000 */
[----:B-1----:R-:W-:-:S05]  /*0780*/  FADD R27, R26, R17 ;  /* 0x000000111a1b7221 */ /* 0x002fca0000000000 */
[----:B------:R-:W1:Y:S02]  /*0790*/  SHFL.BFLY PT, R28, R27, 0x4, 0x1f ;  /* 0x0c801f001b1c7f89 */ /* 0x000e6400000e0000 */
[----:B-1----:R-:W-:-:S05]  /*07a0*/  FADD R28, R27, R28 ;  /* 0x0000001c1b1c7221 */ /* 0x002fca0000000000 */
[----:B------:R-:W1:Y:S02]  /*07b0*/  SHFL.BFLY PT, R17, R28, 0x2, 0x1f ;  /* 0x0c401f001c117f89 */ /* 0x000e6400000e0000 */
[----:B-1----:R-:W-:-:S05]  /*07c0*/  FADD R29, R28, R17 ;  /* 0x000000111c1d7221 */ /* 0x002fca0000000000 */
[----:B------:R-:W1:Y:S02]  /*07d0*/  SHFL.BFLY PT, R17, R29, 0x1, 0x1f ;  /* 0x0c201f001d117f89 */ /* 0x000e6400000e0000 */
[----:B-1----:R-:W-:-:S04]  /*07e0*/  FADD R17, R29, R17 ;  /* 0x000000111d117221 */ /* 0x002fc80000000000 */
[----:B------:R-:W-:-:S06]  /*07f0*/  FFMA R26, R17, R16, 9.9999997473787516356e-06 ;  /* 0x3727c5ac111a7423 */ /* 0x000fcc0000000010 */
[----:B------:R-:W1:Y:S02]  /*0800*/  MUFU.RSQ R26, R26 ;  /* 0x0000001a001a7308 */ /* 0x000e640000001400 */
[----:B-1----:R-:W-:-:S04]  /*0810*/  FMUL R20, R20, R26 ;  /* 0x0000001a14147220 */ /* 0x002fc80000400000 */
[-C--:B------:R-:W-:Y:S02]  /*0820*/  FFMA R19, R19, R26.reuse, R20 ;  /* 0x0000001a13137223 */ /* 0x080fe40000000014 */
[----:B------:R-:W1:Y:S02]  /*0830*/  SHFL.BFLY PT, R20, R23, 0x8, 0x1f ;  /* 0x0d001f0017147f89 */ /* 0x000e6400000e0000 */
[----:B------:R-:W-:-:S04]  /*0840*/  FFMA R24, R24, R26, R19 ;  /* 0x0000001a18187223 */ /* 0x000fc80000000013 */
[----:B------:R-:W-:Y:S01]  /*0850*/  FFMA R24, R25, R26, R24 ;  /* 0x0000001a19187223 */ /* 0x000fe20000000018 */
[----:B------:R-:W-:Y:S02]  /*0860*/  LEA R25, R14, UR4, 0x2 ;  /* 0x000000040e197c11 */ /* 0x000fe4000f8e10ff */
[----:B------:R-:W-:Y:S02]  /*0870*/  LOP3.LUT R14, R0, 0x1f, RZ, 0xc0, !PT ;  /* 0x0000001f000e7812 */ /* 0x000fe400078ec0ff */
[----:B------:R-:W-:Y:S01]  /*0880*/  FSEL R24, R24, RZ, !P2 ;  /* 0x000000ff18187208 */ /* 0x000fe20005000000 */
[----:B------:R-:W-:Y:S04]  /*0890*/  STS [R25], R18 ;  /* 0x0000001219007388 */ /* 0x000fe80000000800 */
[----:B------:R-:W2:Y:S04]  /*08a0*/  SHFL.BFLY PT, R19, R24, 0x8, 0x1f ;  /* 0x0d001f0018137f89 */ /* 0x000ea800000e0000 */
[----:B------:R3:W-:Y:S01]  /*08b0*/  STS [R25+0x40], R22 ;  /* 0x0000401619007388 */ /* 0x0007e20000000800 */
[----:B-1----:R-:W-:-:S02]  /*08c0*/  FADD R20, R23, R20 ;  /* 0x0000001417147221 */ /* 0x002fc40000000000 */
[----:B---3--:R-:W1:Y:S01]  /*08d0*/  LDC.64 R22, c[0x0][0x230] ;  /* 0x00008c00ff167b82 */ /* 0x008e620000000a00 */
[----:B--2---:R-:W-:Y:S02]  /*08e0*/  FADD R27, R24, R19 ;  /* 0x00000013181b7221 */ /* 0x004fe40000000000 */
[----:B------:R-:W2:Y:S04]  /*08f0*/  SHFL.BFLY PT, R19, R20, 0x4, 0x1f ;  /* 0x0c801f0014137f89 */ /* 0x000ea800000e0000 */
[----:B------:R-:W3:Y:S01]  /*0900*/  SHFL.BFLY PT, R28, R27, 0x4, 0x1f ;  /* 0x0c801f001b1c7f89 */ /* 0x000ee200000e0000 */
[----:B-1----:R-:W-:-:S04]  /*0910*/  IMAD.WIDE R22, R15, 0x4, R22 ;  /* 0x000000040f167825 */ /* 0x002fc800078e0216 */
[----:B--2---:R-:W-:Y:S01]  /*0920*/  FADD R26, R20, R19 ;  /* 0x00000013141a7221 */ /* 0x004fe20000000000 */
[----:B---3--:R-:W-:-:S04]  /*0930*/  FADD R28, R27, R28 ;  /* 0x0000001c1b1c7221 */ /* 0x008fc80000000000 */
[----:B------:R-:W1:Y:S04]  /*0940*/  SHFL.BFLY PT, R19, R26, 0x2, 0x1f ;  /* 0x0c401f001a137f89 */ /* 0x000e6800000e0000 */
[----:B------:R-:W2:Y:S01]  /*0950*/  SHFL.BFLY PT, R29, R28, 0x2, 0x1f ;  /* 0x0c401f001c1d7f89 */ /* 0x000ea200000e0000 */
[----:B-1----:R-:W-:Y:S01]  /*0960*/  FADD R19, R26, R19 ;  /* 0x000000131a137221 */ /* 0x002fe20000000000 */
[----:B------:R-:W-:Y:S01]  /*0970*/  LEA R26, R14, UR4, 0x2 ;  /* 0x000000040e1a7c11 */ /* 0x000fe2000f8e10ff */
[----:B------:R-:W-:Y:S01]  /*0980*/  BAR.SYNC.DEFER_BLOCKING 0x0 ;  /* 0x0000000000007b1d */ /* 0x000fe20000010000 */
[----:B--2---:R-:W-:-:S05]  /*0990*/  FADD R29, R28, R29 ;  /* 0x0000001d1c1d7221 */ /* 0x004fca0000000000 */
[----:B------:R-:W1:Y:S04]  /*09a0*/  SHFL.BFLY PT, R20, R19, 0x1, 0x1f ;  /* 0x0c201f0013147f89 */ /* 0x000e6800000e0000 */
[----:B------:R-:W2:Y:S04]  /*09b0*/  SHFL.BFLY PT, R24, R29, 0x1, 0x1f ;  /* 0x0c201f001d187f89 */ /* 0x000ea800000e0000 */
[----:B------:R-:W-:Y:S01]  /*09c0*/  LDS R14, [R26] ;  /* 0x000000001a0e7984 */ /* 0x000fe20000000800 */
[----:B------:R-:W-:Y:S01]  /*09d0*/  BAR.SYNC.DEFER_BLOCKING 0x0 ;  /* 0x0000000000007b1d */ /* 0x000fe20000010000 */
[----:B-1----:R-:W-:-:S07]  /*09e0*/  FADD R28, R19, R20 ;  /* 0x00000014131c7221 */ /* 0x002fce0000000000 */
[----:B------:R-:W1:Y:S01]  /*09f0*/  LDC.64 R18, c[0x0][0x218] ;  /* 0x00008600ff127b82 */ /* 0x000e620000000a00 */
[----:B--2---:R-:W-:Y:S01]  /*0a00*/  FADD R29, R29, R24 ;  /* 0x000000181d1d7221 */ /* 0x004fe20000000000 */
[----:B------:R2:W-:Y:S04]  /*0a10*/  STS [R25], R21 ;  /* 0x0000001519007388 */ /* 0x0005e80000000800 */
[----:B------:R-:W-:Y:S01]  /*0a20*/  STS [R25+0x40], R17 ;  /* 0x0000401119007388 */ /* 0x000fe20000000800 */
[C---:B-1----:R-:W-:Y:S01]  /*0a30*/  IMAD.WIDE R18, R15.reuse, 0x4, R18 ;  /* 0x000000040f127825 */ /* 0x042fe200078e0212 */
[----:B------:R-:W-:Y:S08]  /*0a40*/  BAR.SYNC.DEFER_BLOCKING 0x0 ;  /* 0x0000000000007b1d */ /* 0x000ff00000010000 */
[----:B--2---:R-:W1:Y:S01]  /*0a50*/  LDC.64 R20, c[0x0][0x220] ;  /* 0x00008800ff147b82 */ /* 0x004e620000000a00 */
[----:B------:R-:W2:Y:S07]  /*0a60*/  LDS R27, [R26] ;  /* 0x000000001a1b7984 */ /* 0x000eae0000000800 */
[----:B------:R-:W-:Y:S01]  /*0a70*/  BAR.SYNC.DEFER_BLOCKING 0x0 ;  /* 0x0000000000007b1d */ /* 0x000fe20000010000 */
[----:B-1----:R-:W-:-:S05]  /*0a80*/  IMAD.WIDE R20, R15, 0x4, R20 ;  /* 0x000000040f147825 */ /* 0x002fca00078e0214 */
[----:B------:R-:W-:Y:S04]  /*0a90*/  STS [R25], R28 ;  /* 0x0000001c19007388 */ /* 0x000fe80000000800 */
[----:B------:R-:W-:Y:S01]  /*0aa0*/  STS [R25+0x40], R29 ;  /* 0x0000401d19007388 */ /* 0x000fe20000000800 */
[----:B------:R-:W-:Y:S01]  /*0ab0*/  BAR.SYNC.DEFER_BLOCKING 0x0 ;  /* 0x0000000000007b1d */ /* 0x000fe20000010000 */
[----:B--2---:R-:W-:-:S06]  /*0ac0*/  FFMA R27, R27, R16, 9.9999997473787516356e-06 ;  /* 0x3727c5ac1b1b7423 */ /* 0x004fcc0000000010 */
[----:B------:R-:W1:Y:S01]  /*0ad0*/  MUFU.RSQ R27, R27 ;  /* 0x0000001b001b7308 */ /* 0x000e620000001400 */
[----:B------:R-:W-:Y:S04]  /*0ae0*/  @!P1 STG.E.128 desc[UR6][R12.64], R8 ;  /* 0x000000080c009986 */ /* 0x000fe8000c101d06 */
[----:B------:R-:W2:Y:S04]  /*0af0*/  LDS R24, [R26] ;  /* 0x000000001a187984 */ /* 0x000ea80000000800 */
[----:B------:R3:W-:Y:S01]  /*0b00*/  @!P2 STG.E.128 desc[UR6][R2.64], R4 ;  /* 0x000000040200a986 */ /* 0x0007e2000c101d06 */
[----:B------:R-:W-:Y:S06]  /*0b10*/  BAR.SYNC.DEFER_BLOCKING 0x0 ;  /* 0x0000000000007b1d */ /* 0x000fec0000010000 */
[----:B-1----:R3:W-:Y:S01]  /*0b20*/  @P0 STG.E desc[UR6][R18.64], R27 ;  /* 0x0000001b12000986 */ /* 0x0027e2000c101906 */
[----:B--2---:R-:W-:Y:S01]  /*0b30*/  FMUL R17, R24, 0.015625 ;  /* 0x3c80000018117820 */ /* 0x004fe20000400000 */
[----:B------:R-:W-:Y:S06]  /*0b40*/  BAR.SYNC.DEFER_BLOCKING 0x0 ;  /* 0x0000000000007b1d */ /* 0x000fec0000010000 */
[----:B------:R3:W-:Y:S01]  /*0b50*/  @P0 STG.E desc[UR6][R20.64], R17 ;  /* 0x0000001114000986 */ /* 0x0007e2000c101906 */
[----:B------:R-:W-:Y:S05]  /*0b60*/  @!P0 EXIT ;  /* 0x000000000000894d */ /* 0x000fea0003800000 */
[----:B---3--:R-:W-:-:S05]  /*0b70*/  FMUL R3, R14, 0.015625 ;  /* 0x3c8000000e037820 */ /* 0x008fca0000400000 */
[----:B------:R-:W-:Y:S01]  /*0b80*/  STG.E desc[UR6][R22.64], R3 ;  /* 0x0000000316007986 */ /* 0x000fe2000c101906 */
[----:B------:R-:W-:Y:S05]  /*0b90*/  EXIT ;  /* 0x000000000000794d */ /* 0x000fea0003800000 */
.L_x_0:
[----:B------:R-:W-:-:S00]  /*0ba0*/  BRA `(.L_x_0) ;  /* 0xfffffffc00fc7947 */ /* 0x000fc0000383ffff */
[----:B------:R-:W-:-:S00]  /*0bb0*/  NOP ;  /* 0x0000000000007918 */ /* 0x000fc00000000000 */
        /* <DEDUP_REMOVED lines=12> */
.L_x_1:


//--------------------- .nv.global.init           --------------------------
	.section	.nv.global.init,"aw",@progbits
.nv.global.init:
	.type		_$_str,@object
	.size		_$_str,(.L_0 - _$_str)
_$_str:
        /*0000*/ 	.byte	0x5f, 0x5f, 0x43, 0x55, 0x44, 0x41, 0x5f, 0x46, 0x54, 0x5a, 0x00
.L_0:


//--------------------- .nv.shared.triton_per_fused__native_batch_norm_legit_convolution_mean_23 --------------------------
	.section	.nv.shared.triton_per_fused__native_batch_norm_legit_convolution_mean_23,"aw",@nobits
	.sectionflags	@""
	.align	16
	.zero		1024


//--------------------- .nv.constant0.triton_per_fused__native_batch_norm_legit_convolution_mean_23 --------------------------
	.section	.nv.constant0.triton_per_fused__native_batch_norm_legit_convolution_mean_23,"a",@progbits
	.sectionflags	@""
	.align	4
.nv.constant0.triton_per_fused__native_batch_norm_legit_convolution_mean_23:
	.zero		576
